	.headerflags	@"EF_CUDA_TEXMODE_UNIFIED EF_CUDA_64BIT_ADDRESS EF_CUDA_ACCELERATORS EF_CUDA_SM90 EF_CUDA_VIRTUAL_SM(EF_CUDA_SM90)"
	.elftype	@"ET_EXEC"


//--------------------- .nv.info                  --------------------------
	.section	.nv.info,"",@"SHT_CUDA_INFO"
	.align	4


	//----- nvinfo : EIATTR_REGCOUNT
	.align		4
        /*0000*/ 	.byte	0x04, 0x2f
        /*0002*/ 	.short	(.L_1 - .L_0)
	.align		4
.L_0:
        /*0004*/ 	.word	index@(triton_poi_fused_convolution_relu_threshold_backward_16)
        /*0008*/ 	.word	0x0000000c


	//----- nvinfo : EIATTR_MIN_STACK_SIZE
	.align		4
.L_1:
        /*000c*/ 	.byte	0x04, 0x12
        /*000e*/ 	.short	(.L_3 - .L_2)
	.align		4
.L_2:
        /*0010*/ 	.word	index@(triton_poi_fused_convolution_relu_threshold_backward_16)
        /*0014*/ 	.word	0x00000000


	//----- nvinfo : EIATTR_FRAME_SIZE
	.align		4
.L_3:
        /*0018*/ 	.byte	0x04, 0x11
        /*001a*/ 	.short	(.L_5 - .L_4)
	.align		4
.L_4:
        /*001c*/ 	.word	index@(triton_poi_fused_convolution_relu_threshold_backward_16)
        /*0020*/ 	.word	0x00000000


	//----- nvinfo : EIATTR_MIN_STACK_SIZE
	.align		4
.L_5:
        /*0024*/ 	.byte	0x04, 0x12
        /*0026*/ 	.short	(.L_7 - .L_6)
	.align		4
.L_6:
        /*0028*/ 	.word	index@(triton_poi_fused_convolution_relu_threshold_backward_16)
        /*002c*/ 	.word	0x00000000
.L_7:


//--------------------- .nv.info.triton_poi_fused_convolution_relu_threshold_backward_16 --------------------------
	.section	.nv.info.triton_poi_fused_convolution_relu_threshold_backward_16,"",@"SHT_CUDA_INFO"
	.sectionflags	@""
	.align	4


	//----- nvinfo : EIATTR_CUDA_API_VERSION
	.align		4
        /*0000*/ 	.byte	0x04, 0x37
        /*0002*/ 	.short	(.L_9 - .L_8)
.L_8:
        /*0004*/ 	.word	0x0000007c


	//----- nvinfo : EIATTR_KPARAM_INFO
	.align		4
.L_9:
        /*0008*/ 	.byte	0x04, 0x17
        /*000a*/ 	.short	(.L_11 - .L_10)
.L_10:
        /*000c*/ 	.word	0x00000000
        /*0010*/ 	.short	0x0003
        /*0012*/ 	.short	0x0018
        /*0014*/ 	.byte	0x00, 0xf0, 0x11, 0x00


	//----- nvinfo : EIATTR_KPARAM_INFO
	.align		4
.L_11:
        /*0018*/ 	.byte	0x04, 0x17
        /*001a*/ 	.short	(.L_13 - .L_12)
.L_12:
        /*001c*/ 	.word	0x00000000
        /*0020*/ 	.short	0x0002
        /*0022*/ 	.short	0x0010
        /*0024*/ 	.byte	0x00, 0xf4, 0x21, 0x00


	//----- nvinfo : EIATTR_KPARAM_INFO
	.align		4
.L_13:
        /*0028*/ 	.byte	0x04, 0x17
        /*002a*/ 	.short	(.L_15 - .L_14)
.L_14:
        /*002c*/ 	.word	0x00000000
        /*0030*/ 	.short	0x0001
        /*0032*/ 	.short	0x0008
        /*0034*/ 	.byte	0x00, 0xf4, 0x21, 0x00


	//----- nvinfo : EIATTR_KPARAM_INFO
	.align		4
.L_15:
        /*0038*/ 	.byte	0x04, 0x17
        /*003a*/ 	.short	(.L_17 - .L_16)
.L_16:
        /*003c*/ 	.word	0x00000000
        /*0040*/ 	.short	0x0000
        /*0042*/ 	.short	0x0000
        /*0044*/ 	.byte	0x00, 0xf4, 0x21, 0x00


	//----- nvinfo : EIATTR_SPARSE_MMA_MASK
	.align		4
.L_17:
        /*0048*/ 	.byte	0x03, 0x50
        /*004a*/ 	.short	0x0000


	//----- nvinfo : EIATTR_MAXREG_COUNT
	.align		4
        /*004c*/ 	.byte	0x03, 0x1b
        /*004e*/ 	.short	0x00ff


	//----- nvinfo : EIATTR_EXIT_INSTR_OFFSETS
	.align		4
        /*0050*/ 	.byte	0x04, 0x1c
        /*0052*/ 	.short	(.L_19 - .L_18)


	//   ....[0]....
.L_18:
        /*0054*/ 	.word	0x00000240


	//----- nvinfo : EIATTR_REQNTID
	.align		4
.L_19:
        /*0058*/ 	.byte	0x04, 0x10
        /*005a*/ 	.short	(.L_21 - .L_20)
.L_20:
        /*005c*/ 	.word	0x00000080
        /*0060*/ 	.word	0x00000001
        /*0064*/ 	.word	0x00000001


	//----- nvinfo : EIATTR_CBANK_PARAM_SIZE
	.align		4
.L_21:
        /*0068*/ 	.byte	0x03, 0x19
        /*006a*/ 	.short	0x001c


	//----- nvinfo : EIATTR_PARAM_CBANK
	.align		4
        /*006c*/ 	.byte	0x04, 0x0a
        /*006e*/ 	.short	(.L_23 - .L_22)
	.align		4
.L_22:
        /*0070*/ 	.word	index@(.nv.constant0.triton_poi_fused_convolution_relu_threshold_backward_16)
        /*0074*/ 	.short	0x0210
        /*0076*/ 	.short	0x001c


	//----- nvinfo : EIATTR_SW_WAR
	.align		4
.L_23:
        /*0078*/ 	.byte	0x04, 0x36
        /*007a*/ 	.short	(.L_25 - .L_24)
.L_24:
        /*007c*/ 	.word	0x00000008
.L_25:


//--------------------- .nv.callgraph             --------------------------
	.section	.nv.callgraph,"",@"SHT_CUDA_CALLGRAPH"
	.align	4
	.sectionentsize	8
	.align		4
        /*0000*/ 	.word	0x00000000
	.align		4
        /*0004*/ 	.word	0xffffffff
	.align		4
        /*0008*/ 	.word	0x00000000
	.align		4
        /*000c*/ 	.word	0xfffffffe
	.align		4
        /*0010*/ 	.word	0x00000000
	.align		4
        /*0014*/ 	.word	0xfffffffd
	.align		4
        /*0018*/ 	.word	0x00000000
	.align		4
        /*001c*/ 	.word	0xfffffffc


//--------------------- .text.triton_poi_fused_convolution_relu_threshold_backward_16 --------------------------
	.section	.text.triton_poi_fused_convolution_relu_threshold_backward_16,"ax",@progbits
	.align	128
        .global         triton_poi_fused_convolution_relu_threshold_backward_16
        .type           triton_poi_fused_convolution_relu_threshold_backward_16,@function
        .size           triton_poi_fused_convolution_relu_threshold_backward_16,(.L_x_1 - triton_poi_fused_convolution_relu_threshold_backward_16)
        .other          triton_poi_fused_convolution_relu_threshold_backward_16,@"STO_CUDA_ENTRY STV_DEFAULT"
triton_poi_fused_convolution_relu_threshold_backward_16:
.text.triton_poi_fused_convolution_relu_threshold_backward_16:
[----:B------:R-:W-:Y:S01]  /*0000*/  LDC R1, c[0x0][0x28] ;  /* 0x00000a00ff017b82 */ /* 0x000fe20000000800 */
[----:B------:R-:W1:Y:S07]  /*0010*/  S2R R0, SR_TID.X ;  /* 0x0000000000007919 */ /* 0x000e6e0000002100 */
[----:B------:R-:W2:Y:S01]  /*0020*/  LDC.64 R2, c[0x0][0x210] ;  /* 0x00008400ff027b82 */ /* 0x000ea20000000a00 */
[----:B------:R-:W-:Y:S01]  /*0030*/  ULDC.64 UR4, c[0x0][0x208] ;  /* 0x0000820000047ab9 */ /* 0x000fe20000000a00 */
[----:B------:R-:W-:Y:S01]  /*0040*/  ULDC.64 UR6, c[0x0][0x220] ;  /* 0x0000880000067ab9 */ /* 0x000fe20000000a00 */
[----:B------:R-:W3:Y:S05]  /*0050*/  S2R R7, SR_CTAID.X ;  /* 0x0000000000077919 */ /* 0x000eea0000002500 */
[----:B------:R-:W4:Y:S01]  /*0060*/  LDC.64 R4, c[0x0][0x218] ;  /* 0x00008600ff047b82 */ /* 0x000f220000000a00 */
[----:B-1----:R-:W-:Y:S01]  /*0070*/  IMAD.SHL.U32 R0, R0, 0x2, RZ ;  /* 0x0000000200007824 */ /* 0x002fe200078e00ff */
[----:B---3--:R-:W-:-:S04]  /*0080*/  SHF.R.S32.HI R6, RZ, 0x17, R7 ;  /* 0x00000017ff067819 */ /* 0x008fc80000011407 */
[----:B------:R-:W-:Y:S02]  /*0090*/  LOP3.LUT R0, R0, 0xfe, RZ, 0xc0, !PT ;  /* 0x000000fe00007812 */ /* 0x000fe400078ec0ff */
[----:B------:R-:W-:-:S03]  /*00a0*/  SGXT R6, R6, 0x1 ;  /* 0x000000010606781a */ /* 0x000fc60000000200 */
[----:B------:R-:W-:-:S04]  /*00b0*/  IMAD R7, R7, 0x100, R0 ;  /* 0x0000010007077824 */ /* 0x000fc800078e0200 */
[----:B--2---:R-:W-:Y:S01]  /*00c0*/  IMAD.WIDE R2, R7, 0x4, R2 ;  /* 0x0000000407027825 */ /* 0x004fe200078e0202 */
[----:B------:R-:W-:-:S04]  /*00d0*/  LEA.HI R6, R6, R7, RZ, 0x4 ;  /* 0x0000000706067211 */ /* 0x000fc800078f20ff */
[--C-:B------:R-:W-:Y:S01]  /*00e0*/  SHF.R.S32.HI R0, RZ, 0x4, R6.reuse ;  /* 0x00000004ff007819 */ /* 0x100fe20000011406 */
[----:B------:R-:W2:Y:S01]  /*00f0*/  LDG.E.64 R2, desc[UR4][R2.64] ;  /* 0x0000000402027981 */ /* 0x000ea2000c1e1b00 */
[----:B------:R-:W-:-:S04]  /*0100*/  SHF.R.S32.HI R9, RZ, 0x1f, R6 ;  /* 0x0000001fff097819 */ /* 0x000fc80000011406 */
[----:B------:R-:W-:-:S04]  /*0110*/  LEA.HI R9, R9, R0, RZ, 0x6 ;  /* 0x0000000009097211 */ /* 0x000fc800078f30ff */
[----:B------:R-:W-:-:S05]  /*0120*/  LOP3.LUT R9, R9, 0xffffffc0, RZ, 0xc0, !PT ;  /* 0xffffffc009097812 */ /* 0x000fca00078ec0ff */
[----:B------:R-:W-:-:S04]  /*0130*/  IMAD.IADD R9, R0, 0x1, -R9 ;  /* 0x0000000100097824 */ /* 0x000fc800078e0a09 */
[----:B----4-:R-:W-:-:S06]  /*0140*/  IMAD.WIDE R4, R9, 0x4, R4 ;  /* 0x0000000409047825 */ /* 0x010fcc00078e0204 */
[----:B------:R-:W2:Y:S02]  /*0150*/  LDG.E.EL R4, desc[UR4][R4.64] ;  /* 0x0000000404047981 */ /* 0x000ea4000c2e1900 */
[C-C-:B--2---:R-:W-:Y:S01]  /*0160*/  FADD R0, R2.reuse, R4.reuse ;  /* 0x0000000402007221 */ /* 0x144fe20000000000 */
[C---:B------:R-:W-:Y:S01]  /*0170*/  FADD R6, R3.reuse, R4 ;  /* 0x0000000403067221 */ /* 0x040fe20000000000 */
[-C--:B------:R-:W-:Y:S02]  /*0180*/  FSETP.GEU.AND P1, PT, R2, -R4.reuse, PT ;  /* 0x800000040200720b */ /* 0x080fe40003f2e000 */
[----:B------:R-:W-:Y:S02]  /*0190*/  FSETP.GEU.AND P0, PT, R3, -R4, PT ;  /* 0x800000040300720b */ /* 0x000fe40003f0e000 */
[----:B------:R-:W-:Y:S02]  /*01a0*/  FSEL R0, R0, RZ, P1 ;  /* 0x000000ff00007208 */ /* 0x000fe40000800000 */
[----:B------:R-:W-:-:S02]  /*01b0*/  FSEL R6, R6, RZ, P0 ;  /* 0x000000ff06067208 */ /* 0x000fc40000000000 */
[----:B------:R-:W-:Y:S02]  /*01c0*/  FSETP.GTU.AND P1, PT, R0, RZ, PT ;  /* 0x000000ff0000720b */ /* 0x000fe40003f2c000 */
[----:B------:R-:W-:Y:S02]  /*01d0*/  FSETP.GTU.AND P0, PT, R6, RZ, PT ;  /* 0x000000ff0600720b */ /* 0x000fe40003f0c000 */
[----:B------:R-:W-:Y:S02]  /*01e0*/  SEL R0, RZ, 0x1, P1 ;  /* 0x00000001ff007807 */ /* 0x000fe40000800000 */
[----:B------:R-:W-:Y:S02]  /*01f0*/  SEL R5, RZ, 0x100, P0 ;  /* 0x00000100ff057807 */ /* 0x000fe40000000000 */
[----:B------:R-:W-:-:S03]  /*0200*/  IADD3 R2, P2, R7, UR6, RZ ;  /* 0x0000000607027c10 */ /* 0x000fc6000ff5e0ff */
[----:B------:R-:W-:Y:S01]  /*0210*/  IMAD.IADD R5, R0, 0x1, R5 ;  /* 0x0000000100057824 */ /* 0x000fe200078e0205 */
[----:B------:R-:W-:-:S05]  /*0220*/  LEA.HI.X.SX32 R3, R7, UR7, 0x1, P2 ;  /* 0x0000000707037c11 */ /* 0x000fca00090f0eff */
[----:B------:R-:W-:Y:S01]  /*0230*/  STG.E.U16 desc[UR4][R2.64], R5 ;  /* 0x0000000502007986 */ /* 0x000fe2000c101504 */
[----:B------:R-:W-:Y:S05]  /*0240*/  EXIT ;  /* 0x000000000000794d */ /* 0x000fea0003800000 */
.L_x_0:
[----:B------:R-:W-:-:S00]  /*0250*/  BRA `(.L_x_0) ;  /* 0xfffffffc00fc7947 */ /* 0x000fc0000383ffff */
[----:B------:R-:W-:-:S00]  /*0260*/  NOP ;  /* 0x0000000000007918 */ /* 0x000fc00000000000 */
        /* <DEDUP_REMOVED lines=9> */
.L_x_1:


//--------------------- .nv.constant0.triton_poi_fused_convolution_relu_threshold_backward_16 --------------------------
	.section	.nv.constant0.triton_poi_fused_convolution_relu_threshold_backward_16,"a",@progbits
	.sectionflags	@""
	.align	4
.nv.constant0.triton_poi_fused_convolution_relu_threshold_backward_16:
	.zero		556
